//
// Generated by NVIDIA NVVM Compiler
//
// Compiler Build ID: CL-36424714
// Cuda compilation tools, release 13.0, V13.0.88
// Based on NVVM 20.0.0
//

.version 9.0
.target sm_100
.address_size 64

	// .globl	_Z27convolution_1D_basic_kernelPfS_S_ii

.visible .entry _Z27convolution_1D_basic_kernelPfS_S_ii(
	.param .u64 .ptr .align 1 _Z27convolution_1D_basic_kernelPfS_S_ii_param_0,
	.param .u64 .ptr .align 1 _Z27convolution_1D_basic_kernelPfS_S_ii_param_1,
	.param .u64 .ptr .align 1 _Z27convolution_1D_basic_kernelPfS_S_ii_param_2,
	.param .u32 _Z27convolution_1D_basic_kernelPfS_S_ii_param_3,
	.param .u32 _Z27convolution_1D_basic_kernelPfS_S_ii_param_4
)
{
	.reg .pred 	%p<56>;
	.reg .b32 	%r<43>;
	.reg .b32 	%f<96>;
	.reg .b64 	%rd<47>;

	ld.param.u64 	%rd7, [_Z27convolution_1D_basic_kernelPfS_S_ii_param_0];
	ld.param.u64 	%rd8, [_Z27convolution_1D_basic_kernelPfS_S_ii_param_1];
	ld.param.u64 	%rd6, [_Z27convolution_1D_basic_kernelPfS_S_ii_param_2];
	ld.param.u32 	%r28, [_Z27convolution_1D_basic_kernelPfS_S_ii_param_3];
	ld.param.u32 	%r29, [_Z27convolution_1D_basic_kernelPfS_S_ii_param_4];
	cvta.to.global.u64 	%rd1, %rd8;
	cvta.to.global.u64 	%rd2, %rd7;
	mov.u32 	%r30, %ctaid.x;
	mov.u32 	%r31, %ntid.x;
	mov.u32 	%r32, %tid.x;
	mad.lo.s32 	%r1, %r30, %r31, %r32;
	shr.u32 	%r33, %r28, 31;
	add.s32 	%r34, %r28, %r33;
	shr.s32 	%r35, %r34, 1;
	sub.s32 	%r2, %r1, %r35;
	setp.lt.s32 	%p1, %r28, 1;
	mov.f32 	%f75, 0f00000000;
	@%p1 bra 	$L__BB0_41;
	and.b32  	%r3, %r28, 7;
	setp.lt.u32 	%p2, %r28, 8;
	mov.f32 	%f75, 0f00000000;
	mov.b32 	%r41, 0;
	@%p2 bra 	$L__BB0_20;
	and.b32  	%r41, %r28, 2147483640;
	mov.f32 	%f75, 0f00000000;
	mov.b32 	%r39, 0;
$L__BB0_3:
	.pragma "nounroll";
	add.s32 	%r6, %r2, %r39;
	setp.lt.s32 	%p3, %r6, 0;
	setp.ge.s32 	%p4, %r6, %r29;
	mul.wide.u32 	%rd9, %r39, 4;
	add.s64 	%rd3, %rd1, %rd9;
	or.pred  	%p5, %p3, %p4;
	@%p5 bra 	$L__BB0_5;
	mul.wide.u32 	%rd10, %r6, 4;
	add.s64 	%rd11, %rd2, %rd10;
	ld.global.f32 	%f42, [%rd11];
	ld.global.f32 	%f43, [%rd3];
	fma.rn.f32 	%f75, %f42, %f43, %f75;
$L__BB0_5:
	add.s32 	%r7, %r6, 1;
	setp.lt.s32 	%p6, %r7, 0;
	setp.ge.s32 	%p7, %r7, %r29;
	or.pred  	%p8, %p6, %p7;
	@%p8 bra 	$L__BB0_7;
	mul.wide.u32 	%rd12, %r7, 4;
	add.s64 	%rd13, %rd2, %rd12;
	ld.global.f32 	%f44, [%rd13];
	ld.global.f32 	%f45, [%rd3+4];
	fma.rn.f32 	%f75, %f44, %f45, %f75;
$L__BB0_7:
	add.s32 	%r8, %r6, 2;
	setp.lt.s32 	%p9, %r8, 0;
	setp.ge.s32 	%p10, %r8, %r29;
	or.pred  	%p11, %p9, %p10;
	@%p11 bra 	$L__BB0_9;
	mul.wide.u32 	%rd14, %r8, 4;
	add.s64 	%rd15, %rd2, %rd14;
	ld.global.f32 	%f46, [%rd15];
	ld.global.f32 	%f47, [%rd3+8];
	fma.rn.f32 	%f75, %f46, %f47, %f75;
$L__BB0_9:
	add.s32 	%r9, %r6, 3;
	setp.lt.s32 	%p12, %r9, 0;
	setp.ge.s32 	%p13, %r9, %r29;
	or.pred  	%p14, %p12, %p13;
	@%p14 bra 	$L__BB0_11;
	mul.wide.u32 	%rd16, %r9, 4;
	add.s64 	%rd17, %rd2, %rd16;
	ld.global.f32 	%f48, [%rd17];
	ld.global.f32 	%f49, [%rd3+12];
	fma.rn.f32 	%f75, %f48, %f49, %f75;
$L__BB0_11:
	add.s32 	%r10, %r6, 4;
	setp.lt.s32 	%p15, %r10, 0;
	setp.ge.s32 	%p16, %r10, %r29;
	or.pred  	%p17, %p15, %p16;
	@%p17 bra 	$L__BB0_13;
	mul.wide.u32 	%rd18, %r10, 4;
	add.s64 	%rd19, %rd2, %rd18;
	ld.global.f32 	%f50, [%rd19];
	ld.global.f32 	%f51, [%rd3+16];
	fma.rn.f32 	%f75, %f50, %f51, %f75;
$L__BB0_13:
	add.s32 	%r11, %r6, 5;
	setp.lt.s32 	%p18, %r11, 0;
	setp.ge.s32 	%p19, %r11, %r29;
	or.pred  	%p20, %p18, %p19;
	@%p20 bra 	$L__BB0_15;
	mul.wide.u32 	%rd20, %r11, 4;
	add.s64 	%rd21, %rd2, %rd20;
	ld.global.f32 	%f52, [%rd21];
	ld.global.f32 	%f53, [%rd3+20];
	fma.rn.f32 	%f75, %f52, %f53, %f75;
$L__BB0_15:
	add.s32 	%r12, %r6, 6;
	setp.lt.s32 	%p21, %r12, 0;
	setp.ge.s32 	%p22, %r12, %r29;
	or.pred  	%p23, %p21, %p22;
	@%p23 bra 	$L__BB0_17;
	mul.wide.u32 	%rd22, %r12, 4;
	add.s64 	%rd23, %rd2, %rd22;
	ld.global.f32 	%f54, [%rd23];
	ld.global.f32 	%f55, [%rd3+24];
	fma.rn.f32 	%f75, %f54, %f55, %f75;
$L__BB0_17:
	add.s32 	%r13, %r6, 7;
	setp.lt.s32 	%p24, %r13, 0;
	setp.ge.s32 	%p25, %r13, %r29;
	or.pred  	%p26, %p24, %p25;
	@%p26 bra 	$L__BB0_19;
	mul.wide.u32 	%rd24, %r13, 4;
	add.s64 	%rd25, %rd2, %rd24;
	ld.global.f32 	%f56, [%rd25];
	ld.global.f32 	%f57, [%rd3+28];
	fma.rn.f32 	%f75, %f56, %f57, %f75;
$L__BB0_19:
	add.s32 	%r39, %r39, 8;
	setp.ne.s32 	%p27, %r39, %r41;
	@%p27 bra 	$L__BB0_3;
$L__BB0_20:
	setp.eq.s32 	%p28, %r3, 0;
	@%p28 bra 	$L__BB0_41;
	and.b32  	%r16, %r28, 3;
	setp.lt.u32 	%p29, %r3, 4;
	@%p29 bra 	$L__BB0_31;
	add.s32 	%r17, %r2, %r41;
	setp.lt.s32 	%p30, %r17, 0;
	setp.ge.s32 	%p31, %r17, %r29;
	mul.wide.u32 	%rd26, %r41, 4;
	add.s64 	%rd4, %rd1, %rd26;
	or.pred  	%p32, %p30, %p31;
	@%p32 bra 	$L__BB0_24;
	mul.wide.u32 	%rd27, %r17, 4;
	add.s64 	%rd28, %rd2, %rd27;
	ld.global.f32 	%f59, [%rd28];
	ld.global.f32 	%f60, [%rd4];
	fma.rn.f32 	%f75, %f59, %f60, %f75;
$L__BB0_24:
	add.s32 	%r18, %r17, 1;
	setp.lt.s32 	%p33, %r18, 0;
	setp.ge.s32 	%p34, %r18, %r29;
	or.pred  	%p35, %p33, %p34;
	@%p35 bra 	$L__BB0_26;
	mul.wide.u32 	%rd29, %r18, 4;
	add.s64 	%rd30, %rd2, %rd29;
	ld.global.f32 	%f61, [%rd30];
	ld.global.f32 	%f62, [%rd4+4];
	fma.rn.f32 	%f75, %f61, %f62, %f75;
$L__BB0_26:
	add.s32 	%r19, %r17, 2;
	setp.lt.s32 	%p36, %r19, 0;
	setp.ge.s32 	%p37, %r19, %r29;
	or.pred  	%p38, %p36, %p37;
	@%p38 bra 	$L__BB0_28;
	mul.wide.u32 	%rd31, %r19, 4;
	add.s64 	%rd32, %rd2, %rd31;
	ld.global.f32 	%f63, [%rd32];
	ld.global.f32 	%f64, [%rd4+8];
	fma.rn.f32 	%f75, %f63, %f64, %f75;
$L__BB0_28:
	add.s32 	%r20, %r17, 3;
	setp.lt.s32 	%p39, %r20, 0;
	setp.ge.s32 	%p40, %r20, %r29;
	or.pred  	%p41, %p39, %p40;
	@%p41 bra 	$L__BB0_30;
	mul.wide.u32 	%rd33, %r20, 4;
	add.s64 	%rd34, %rd2, %rd33;
	ld.global.f32 	%f65, [%rd34];
	ld.global.f32 	%f66, [%rd4+12];
	fma.rn.f32 	%f75, %f65, %f66, %f75;
$L__BB0_30:
	add.s32 	%r41, %r41, 4;
$L__BB0_31:
	setp.eq.s32 	%p42, %r16, 0;
	@%p42 bra 	$L__BB0_41;
	setp.eq.s32 	%p43, %r16, 1;
	@%p43 bra 	$L__BB0_38;
	add.s32 	%r23, %r2, %r41;
	setp.lt.s32 	%p44, %r23, 0;
	setp.ge.s32 	%p45, %r23, %r29;
	mul.wide.u32 	%rd35, %r41, 4;
	add.s64 	%rd5, %rd1, %rd35;
	or.pred  	%p46, %p44, %p45;
	@%p46 bra 	$L__BB0_35;
	mul.wide.u32 	%rd36, %r23, 4;
	add.s64 	%rd37, %rd2, %rd36;
	ld.global.f32 	%f68, [%rd37];
	ld.global.f32 	%f69, [%rd5];
	fma.rn.f32 	%f75, %f68, %f69, %f75;
$L__BB0_35:
	add.s32 	%r24, %r23, 1;
	setp.lt.s32 	%p47, %r24, 0;
	setp.ge.s32 	%p48, %r24, %r29;
	or.pred  	%p49, %p47, %p48;
	@%p49 bra 	$L__BB0_37;
	mul.wide.u32 	%rd38, %r24, 4;
	add.s64 	%rd39, %rd2, %rd38;
	ld.global.f32 	%f70, [%rd39];
	ld.global.f32 	%f71, [%rd5+4];
	fma.rn.f32 	%f75, %f70, %f71, %f75;
$L__BB0_37:
	add.s32 	%r41, %r41, 2;
$L__BB0_38:
	and.b32  	%r38, %r28, 1;
	setp.eq.b32 	%p50, %r38, 1;
	not.pred 	%p51, %p50;
	@%p51 bra 	$L__BB0_41;
	add.s32 	%r27, %r2, %r41;
	setp.lt.s32 	%p52, %r27, 0;
	setp.ge.s32 	%p53, %r27, %r29;
	or.pred  	%p54, %p52, %p53;
	@%p54 bra 	$L__BB0_41;
	mul.wide.u32 	%rd40, %r27, 4;
	add.s64 	%rd41, %rd2, %rd40;
	ld.global.f32 	%f72, [%rd41];
	mul.wide.u32 	%rd42, %r41, 4;
	add.s64 	%rd43, %rd1, %rd42;
	ld.global.f32 	%f73, [%rd43];
	fma.rn.f32 	%f75, %f72, %f73, %f75;
$L__BB0_41:
	setp.ge.s32 	%p55, %r1, %r29;
	@%p55 bra 	$L__BB0_43;
	cvta.to.global.u64 	%rd44, %rd6;
	mul.wide.s32 	%rd45, %r1, 4;
	add.s64 	%rd46, %rd44, %rd45;
	st.global.f32 	[%rd46], %f75;
$L__BB0_43:
	ret;

}


// ===== COMPILED SASS (sm_100) =====

	.target	sm_100

	.elftype	@"ET_EXEC"


//--------------------- .note.nv.tkinfo           --------------------------
	.section	.note.nv.tkinfo,"",@"SHT_NOTE"
	.sectionflags	@"SHF_NOTE_NV_TKINFO"
	.tkinfo
        /*0018*/ 	.word	0x00000002
        /*0030*/ 	.string	""
        /*0030*/ 	.string	"ptxas"
        /*0030*/ 	.string	"Cuda compilation tools, release 13.0, V13.0.88"
        /*0030*/ 	.string	"Build cuda_13.0.r13.0/compiler.36424714_0"
        /*0030*/ 	.string	"-arch sm_100 -m 64 "



//--------------------- .note.nv.cuinfo           --------------------------
	.section	.note.nv.cuinfo,"",@"SHT_NOTE"
	.sectionflags	@"SHF_NOTE_NV_CUINFO"
        /*0018*/ 	.short	0x0002
        /*001a*/ 	.short	0x0064
        /*001c*/ 	.short	0x0082
	.zero		2


//--------------------- .nv.info                  --------------------------
	.section	.nv.info,"",@"SHT_CUDA_INFO"
	.align	4


	//----- nvinfo : EIATTR_REGCOUNT
	.align		4
        /*0000*/ 	.byte	0x04, 0x2f
        /*0002*/ 	.short	(.L_1 - .L_0)
	.align		4
.L_0:
        /*0004*/ 	.word	index@(_Z27convolution_1D_basic_kernelPfS_S_ii)
        /*0008*/ 	.word	0x00000020


	//----- nvinfo : EIATTR_FRAME_SIZE
	.align		4
.L_1:
        /*000c*/ 	.byte	0x04, 0x11
        /*000e*/ 	.short	(.L_3 - .L_2)
	.align		4
.L_2:
        /*0010*/ 	.word	index@(_Z27convolution_1D_basic_kernelPfS_S_ii)
        /*0014*/ 	.word	0x00000000


	//----- nvinfo : EIATTR_MIN_STACK_SIZE
	.align		4
.L_3:
        /*0018*/ 	.byte	0x04, 0x12
        /*001a*/ 	.short	(.L_5 - .L_4)
	.align		4
.L_4:
        /*001c*/ 	.word	index@(_Z27convolution_1D_basic_kernelPfS_S_ii)
        /*0020*/ 	.word	0x00000000
.L_5:


//--------------------- .nv.compat                --------------------------
	.section	.nv.compat,"",@"SHT_CUDA_COMPAT_INFO"
	.align	4
        /*0000*/ 	.byte	0x02, 0x09, 0x00, 0x00, 0x02, 0x02, 0x01, 0x00, 0x02, 0x05, 0x05, 0x00, 0x03, 0x07, 0x01, 0x01
        /*0010*/ 	.byte	0x02, 0x03, 0x00, 0x00, 0x02, 0x06, 0x01, 0x00, 0x04, 0x0b, 0x08, 0x00, 0x09, 0x00, 0x00, 0x00
        /*0020*/ 	.byte	0x00, 0x00, 0x00, 0x00


//--------------------- .nv.info._Z27convolution_1D_basic_kernelPfS_S_ii --------------------------
	.section	.nv.info._Z27convolution_1D_basic_kernelPfS_S_ii,"",@"SHT_CUDA_INFO"
	.sectionflags	@""
	.align	4


	//----- nvinfo : EIATTR_CUDA_API_VERSION
	.align		4
        /*0000*/ 	.byte	0x04, 0x37
        /*0002*/ 	.short	(.L_7 - .L_6)
.L_6:
        /*0004*/ 	.word	0x00000082


	//----- nvinfo : EIATTR_KPARAM_INFO
	.align		4
.L_7:
        /*0008*/ 	.byte	0x04, 0x17
        /*000a*/ 	.short	(.L_9 - .L_8)
.L_8:
        /*000c*/ 	.word	0x00000000
        /*0010*/ 	.short	0x0004
        /*0012*/ 	.short	0x001c
        /*0014*/ 	.byte	0x00, 0xf0, 0x11, 0x00


	//----- nvinfo : EIATTR_KPARAM_INFO
	.align		4
.L_9:
        /*0018*/ 	.byte	0x04, 0x17
        /*001a*/ 	.short	(.L_11 - .L_10)
.L_10:
        /*001c*/ 	.word	0x00000000
        /*0020*/ 	.short	0x0003
        /*0022*/ 	.short	0x0018
        /*0024*/ 	.byte	0x00, 0xf0, 0x11, 0x00


	//----- nvinfo : EIATTR_KPARAM_INFO
	.align		4
.L_11:
        /*0028*/ 	.byte	0x04, 0x17
        /*002a*/ 	.short	(.L_13 - .L_12)
.L_12:
        /*002c*/ 	.word	0x00000000
        /*0030*/ 	.short	0x0002
        /*0032*/ 	.short	0x0010
        /*0034*/ 	.byte	0x00, 0xf5, 0x21, 0x00


	//----- nvinfo : EIATTR_KPARAM_INFO
	.align		4
.L_13:
        /*0038*/ 	.byte	0x04, 0x17
        /*003a*/ 	.short	(.L_15 - .L_14)
.L_14:
        /*003c*/ 	.word	0x00000000
        /*0040*/ 	.short	0x0001
        /*0042*/ 	.short	0x0008
        /*0044*/ 	.byte	0x00, 0xf5, 0x21, 0x00


	//----- nvinfo : EIATTR_KPARAM_INFO
	.align		4
.L_15:
        /*0048*/ 	.byte	0x04, 0x17
        /*004a*/ 	.short	(.L_17 - .L_16)
.L_16:
        /*004c*/ 	.word	0x00000000
        /*0050*/ 	.short	0x0000
        /*0052*/ 	.short	0x0000
        /*0054*/ 	.byte	0x00, 0xf5, 0x21, 0x00


	//----- nvinfo : EIATTR_SPARSE_MMA_MASK
	.align		4
.L_17:
        /*0058*/ 	.byte	0x03, 0x50
        /*005a*/ 	.short	0x0000


	//----- nvinfo : EIATTR_MAXREG_COUNT
	.align		4
        /*005c*/ 	.byte	0x03, 0x1b
        /*005e*/ 	.short	0x00ff


	//----- nvinfo : EIATTR_MERCURY_ISA_VERSION
	.align		4
        /*0060*/ 	.byte	0x03, 0x5f
        /*0062*/ 	.short	0x0101


	//----- nvinfo : EIATTR_VRC_CTA_INIT_COUNT
	.align		4
        /*0064*/ 	.byte	0x02, 0x4a
	.zero		1
	.zero		1


	//----- nvinfo : EIATTR_EXIT_INSTR_OFFSETS
	.align		4
        /*0068*/ 	.byte	0x04, 0x1c
        /*006a*/ 	.short	(.L_19 - .L_18)


	//   ....[0]....
.L_18:
        /*006c*/ 	.word	0x00000b10


	//   ....[1]....
        /*0070*/ 	.word	0x00000b50


	//----- nvinfo : EIATTR_CRS_STACK_SIZE
	.align		4
.L_19:
        /*0074*/ 	.byte	0x04, 0x1e
        /*0076*/ 	.short	(.L_21 - .L_20)
.L_20:
        /*0078*/ 	.word	0x00000000


	//----- nvinfo : EIATTR_CBANK_PARAM_SIZE
	.align		4
.L_21:
        /*007c*/ 	.byte	0x03, 0x19
        /*007e*/ 	.short	0x0020


	//----- nvinfo : EIATTR_PARAM_CBANK
	.align		4
        /*0080*/ 	.byte	0x04, 0x0a
        /*0082*/ 	.short	(.L_23 - .L_22)
	.align		4
.L_22:
        /*0084*/ 	.word	index@(.nv.constant0._Z27convolution_1D_basic_kernelPfS_S_ii)
        /*0088*/ 	.short	0x0380
        /*008a*/ 	.short	0x0020


	//----- nvinfo : EIATTR_SW_WAR
	.align		4
.L_23:
        /*008c*/ 	.byte	0x04, 0x36
        /*008e*/ 	.short	(.L_25 - .L_24)
.L_24:
        /*0090*/ 	.word	0x00000008
.L_25:


//--------------------- .nv.callgraph             --------------------------
	.section	.nv.callgraph,"",@"SHT_CUDA_CALLGRAPH"
	.align	4
	.sectionentsize	8
	.align		4
        /*0000*/ 	.word	0x00000000
	.align		4
        /*0004*/ 	.word	0xffffffff
	.align		4
        /*0008*/ 	.word	0x00000000
	.align		4
        /*000c*/ 	.word	0xfffffffe
	.align		4
        /*0010*/ 	.word	0x00000000
	.align		4
        /*0014*/ 	.word	0xfffffffd
	.align		4
        /*0018*/ 	.word	0x00000000
	.align		4
        /*001c*/ 	.word	0xfffffffc


//--------------------- .text._Z27convolution_1D_basic_kernelPfS_S_ii --------------------------
	.section	.text._Z27convolution_1D_basic_kernelPfS_S_ii,"ax",@progbits
	.align	128
        .global         _Z27convolution_1D_basic_kernelPfS_S_ii
        .type           _Z27convolution_1D_basic_kernelPfS_S_ii,@function
        .size           _Z27convolution_1D_basic_kernelPfS_S_ii,(.L_x_7 - _Z27convolution_1D_basic_kernelPfS_S_ii)
        .other          _Z27convolution_1D_basic_kernelPfS_S_ii,@"STO_CUDA_ENTRY STV_DEFAULT"
_Z27convolution_1D_basic_kernelPfS_S_ii:
.text._Z27convolution_1D_basic_kernelPfS_S_ii:
[----:B------:R-:W-:Y:S01]  /*0000*/  LDC R1, c[0x0][0x37c] ;  /* 0x0000df00ff017b82 */ /* 0x000fe20000000800 */
[----:B------:R-:W0:Y:S01]  /*0010*/  S2R R3, SR_TID.X ;  /* 0x0000000000037919 */ /* 0x000e220000002100 */
[----:B------:R-:W1:Y:S06]  /*0020*/  LDCU UR5, c[0x0][0x398] ;  /* 0x00007300ff0577ac */ /* 0x000e6c0008000800 */
[----:B------:R-:W0:Y:S01]  /*0030*/  S2UR UR4, SR_CTAID.X ;  /* 0x00000000000479c3 */ /* 0x000e220000002500 */
[----:B------:R-:W-:Y:S01]  /*0040*/  HFMA2 R0, -RZ, RZ, 0, 0 ;  /* 0x00000000ff007431 */ /* 0x000fe200000001ff */
[----:B------:R-:W2:Y:S06]  /*0050*/  LDCU.64 UR8, c[0x0][0x358] ;  /* 0x00006b00ff0877ac */ /* 0x000eac0008000a00 */
[----:B------:R-:W0:Y:S01]  /*0060*/  LDC R2, c[0x0][0x360] ;  /* 0x0000d800ff027b82 */ /* 0x000e220000000800 */
[----:B-1----:R-:W-:Y:S01]  /*0070*/  UISETP.GE.AND UP0, UPT, UR5, 0x1, UPT ;  /* 0x000000010500788c */ /* 0x002fe2000bf06270 */
[----:B0-----:R-:W-:-:S08]  /*0080*/  IMAD R2, R2, UR4, R3 ;  /* 0x0000000402027c24 */ /* 0x001fd0000f8e0203 */
[----:B--2---:R-:W-:Y:S05]  /*0090*/  BRA.U !UP0, `(.L_x_0) ;  /* 0x0000000908947547 */ /* 0x004fea000b800000 */
[----:B------:R-:W-:Y:S01]  /*00a0*/  UISETP.GE.U32.AND UP0, UPT, UR5, 0x8, UPT ;  /* 0x000000080500788c */ /* 0x000fe2000bf06070 */
[----:B------:R-:W-:Y:S01]  /*00b0*/  IMAD.MOV.U32 R0, RZ, RZ, RZ ;  /* 0x000000ffff007224 */ /* 0x000fe200078e00ff */
[----:B------:R-:W-:Y:S01]  /*00c0*/  ULEA.HI UR4, UR5, UR5, URZ, 0x1 ;  /* 0x0000000505047291 */ /* 0x000fe2000f8f08ff */
[----:B------:R-:W-:Y:S01]  /*00d0*/  MOV R3, RZ ;  /* 0x000000ff00037202 */ /* 0x000fe20000000f00 */
[----:B------:R-:W-:Y:S02]  /*00e0*/  ULOP3.LUT UR6, UR5, 0x7, URZ, 0xc0, !UPT ;  /* 0x0000000705067892 */ /* 0x000fe4000f8ec0ff */
[----:B------:R-:W-:Y:S02]  /*00f0*/  USHF.R.S32.HI UR4, URZ, 0x1, UR4 ;  /* 0x00000001ff047899 */ /* 0x000fe40008011404 */
[----:B------:R-:W-:-:S04]  /*0100*/  UISETP.NE.AND UP1, UPT, UR6, URZ, UPT ;  /* 0x000000ff0600728c */ /* 0x000fc8000bf25270 */
[----:B------:R-:W-:Y:S01]  /*0110*/  VIADD R4, R2, -UR4 ;  /* 0x8000000402047c36 */ /* 0x000fe20008000000 */
[----:B------:R-:W-:Y:S06]  /*0120*/  BRA.U !UP0, `(.L_x_1) ;  /* 0x0000000508287547 */ /* 0x000fec000b800000 */
[----:B------:R-:W-:Y:S01]  /*0130*/  ULOP3.LUT UR4, UR5, 0x7ffffff8, URZ, 0xc0, !UPT ;  /* 0x7ffffff805047892 */ /* 0x000fe2000f8ec0ff */
[----:B------:R-:W-:Y:S01]  /*0140*/  MOV R0, RZ ;  /* 0x000000ff00007202 */ /* 0x000fe20000000f00 */
[----:B------:R-:W-:Y:S01]  /*0150*/  IMAD.MOV.U32 R7, RZ, RZ, RZ ;  /* 0x000000ffff077224 */ /* 0x000fe200078e00ff */
[----:B------:R-:W0:Y:S03]  /*0160*/  LDCU UR7, c[0x0][0x39c] ;  /* 0x00007380ff0777ac */ /* 0x000e260008000800 */
[----:B------:R-:W-:-:S07]  /*0170*/  MOV R3, UR4 ;  /* 0x0000000400037c02 */ /* 0x000fce0008000f00 */
.L_x_2:
[----:B------:R-:W-:Y:S01]  /*0180*/  IMAD.IADD R29, R4, 0x1, R7 ;  /* 0x00000001041d7824 */ /* 0x000fe200078e0207 */
[----:B------:R-:W1:Y:S04]  /*0190*/  LDC.64 R14, c[0x0][0x388] ;  /* 0x0000e200ff0e7b82 */ /* 0x000e680000000a00 */
[----:B0-----:R-:W-:-:S04]  /*01a0*/  ISETP.GE.AND P4, PT, R29, UR7, PT ;  /* 0x000000071d007c0c */ /* 0x001fc8000bf86270 */
[----:B------:R-:W-:-:S13]  /*01b0*/  ISETP.LT.OR P4, PT, R29, RZ, P4 ;  /* 0x000000ff1d00720c */ /* 0x000fda0002781670 */
[----:B------:R-:W0:Y:S01]  /*01c0*/  @!P4 LDC.64 R8, c[0x0][0x380] ;  /* 0x0000e000ff08cb82 */ /* 0x000e220000000a00 */
[----:B-1----:R-:W-:-:S05]  /*01d0*/  IMAD.WIDE.U32 R14, R7, 0x4, R14 ;  /* 0x00000004070e7825 */ /* 0x002fca00078e000e */
[----:B------:R-:W2:Y:S01]  /*01e0*/  @!P4 LDG.E R10, desc[UR8][R14.64] ;  /* 0x000000080e0ac981 */ /* 0x000ea2000c1e1900 */
[----:B0-----:R-:W-:-:S06]  /*01f0*/  @!P4 IMAD.WIDE.U32 R8, R29, 0x4, R8 ;  /* 0x000000041d08c825 */ /* 0x001fcc00078e0008 */
[----:B------:R-:W2:Y:S01]  /*0200*/  @!P4 LDG.E R9, desc[UR8][R8.64] ;  /* 0x000000080809c981 */ /* 0x000ea2000c1e1900 */
[----:B------:R-:W-:-:S04]  /*0210*/  IADD3 R19, PT, PT, R29, 0x1, RZ ;  /* 0x000000011d137810 */ /* 0x000fc80007ffe0ff */
[----:B------:R-:W-:Y:S01]  /*0220*/  ISETP.GE.AND P0, PT, R19, UR7, PT ;  /* 0x0000000713007c0c */ /* 0x000fe2000bf06270 */
[----:B------:R-:W-:-:S03]  /*0230*/  VIADD R24, R29, 0x2 ;  /* 0x000000021d187836 */ /* 0x000fc60000000000 */
[----:B------:R-:W-:Y:S02]  /*0240*/  ISETP.LT.OR P0, PT, R19, RZ, P0 ;  /* 0x000000ff1300720c */ /* 0x000fe40000701670 */
[C---:B------:R-:W-:Y:S02]  /*0250*/  IADD3 R25, PT, PT, R29.reuse, 0x3, RZ ;  /* 0x000000031d197810 */ /* 0x040fe40007ffe0ff */
[C---:B------:R-:W-:Y:S01]  /*0260*/  ISETP.GE.AND P3, PT, R24.reuse, UR7, PT ;  /* 0x0000000718007c0c */ /* 0x040fe2000bf66270 */
[----:B------:R-:W-:Y:S01]  /*0270*/  VIADD R5, R29, 0x4 ;  /* 0x000000041d057836 */ /* 0x000fe20000000000 */
[C---:B------:R-:W-:Y:S02]  /*0280*/  ISETP.GE.AND P2, PT, R25.reuse, UR7, PT ;  /* 0x0000000719007c0c */ /* 0x040fe4000bf46270 */
[----:B------:R-:W-:Y:S02]  /*0290*/  ISETP.LT.OR P3, PT, R24, RZ, P3 ;  /* 0x000000ff1800720c */ /* 0x000fe40001f61670 */
[----:B------:R-:W-:-:S02]  /*02a0*/  ISETP.LT.OR P2, PT, R25, RZ, P2 ;  /* 0x000000ff1900720c */ /* 0x000fc40001741670 */
[----:B------:R-:W-:Y:S01]  /*02b0*/  IADD3 R6, PT, PT, R29, 0x5, RZ ;  /* 0x000000051d067810 */ /* 0x000fe20007ffe0ff */
[----:B------:R-:W0:Y:S01]  /*02c0*/  @!P0 LDC.64 R22, c[0x0][0x380] ;  /* 0x0000e000ff168b82 */ /* 0x000e220000000a00 */
[----:B------:R-:W-:Y:S01]  /*02d0*/  ISETP.GE.AND P1, PT, R5, UR7, PT ;  /* 0x0000000705007c0c */ /* 0x000fe2000bf26270 */
[----:B------:R-:W-:Y:S01]  /*02e0*/  VIADD R27, R29, 0x6 ;  /* 0x000000061d1b7836 */ /* 0x000fe20000000000 */
[C---:B------:R-:W-:Y:S02]  /*02f0*/  ISETP.GE.AND P5, PT, R6.reuse, UR7, PT ;  /* 0x0000000706007c0c */ /* 0x040fe4000bfa6270 */
[----:B------:R-:W-:Y:S02]  /*0300*/  ISETP.LT.OR P1, PT, R5, RZ, P1 ;  /* 0x000000ff0500720c */ /* 0x000fe40000f21670 */
[----:B------:R-:W-:Y:S01]  /*0310*/  IADD3 R29, PT, PT, R29, 0x7, RZ ;  /* 0x000000071d1d7810 */ /* 0x000fe20007ffe0ff */
[----:B------:R-:W1:Y:S01]  /*0320*/  @!P3 LDC.64 R12, c[0x0][0x380] ;  /* 0x0000e000ff0cbb82 */ /* 0x000e620000000a00 */
[----:B------:R-:W-:-:S02]  /*0330*/  ISETP.LT.OR P5, PT, R6, RZ, P5 ;  /* 0x000000ff0600720c */ /* 0x000fc40002fa1670 */
[----:B------:R-:W-:-:S04]  /*0340*/  ISETP.GE.AND P6, PT, R29, UR7, PT ;  /* 0x000000071d007c0c */ /* 0x000fc8000bfc6270 */
[----:B------:R-:W-:-:S07]  /*0350*/  ISETP.LT.OR P6, PT, R29, RZ, P6 ;  /* 0x000000ff1d00720c */ /* 0x000fce00037c1670 */
[----:B------:R-:W3:Y:S01]  /*0360*/  @!P5 LDC.64 R16, c[0x0][0x380] ;  /* 0x0000e000ff10db82 */ /* 0x000ee20000000a00 */
[----:B0-----:R-:W-:-:S07]  /*0370*/  @!P0 IMAD.WIDE.U32 R22, R19, 0x4, R22 ;  /* 0x0000000413168825 */ /* 0x001fce00078e0016 */
[----:B------:R-:W0:Y:S01]  /*0380*/  @!P6 LDC.64 R20, c[0x0][0x380] ;  /* 0x0000e000ff14eb82 */ /* 0x000e220000000a00 */
[----:B------:R-:W4:Y:S01]  /*0390*/  @!P0 LDG.E R23, desc[UR8][R22.64] ;  /* 0x0000000816178981 */ /* 0x000f22000c1e1900 */
[----:B-1----:R-:W-:-:S03]  /*03a0*/  @!P3 IMAD.WIDE.U32 R12, R24, 0x4, R12 ;  /* 0x00000004180cb825 */ /* 0x002fc600078e000c */
[----:B------:R-:W4:Y:S04]  /*03b0*/  @!P0 LDG.E R24, desc[UR8][R14.64+0x4] ;  /* 0x000004080e188981 */ /* 0x000f28000c1e1900 */
[----:B------:R-:W5:Y:S04]  /*03c0*/  @!P3 LDG.E R13, desc[UR8][R12.64] ;  /* 0x000000080c0db981 */ /* 0x000f68000c1e1900 */
[----:B------:R-:W5:Y:S01]  /*03d0*/  @!P5 LDG.E R22, desc[UR8][R14.64+0x14] ;  /* 0x000014080e16d981 */ /* 0x000f62000c1e1900 */
[----:B---3--:R-:W-:-:S03]  /*03e0*/  @!P5 IMAD.WIDE.U32 R16, R6, 0x4, R16 ;  /* 0x000000040610d825 */ /* 0x008fc600078e0010 */
[----:B------:R-:W3:Y:S04]  /*03f0*/  @!P1 LDG.E R6, desc[UR8][R14.64+0x10] ;  /* 0x000010080e069981 */ /* 0x000ee8000c1e1900 */
[----:B------:R-:W3:Y:S01]  /*0400*/  @!P5 LDG.E R17, desc[UR8][R16.64] ;  /* 0x000000081011d981 */ /* 0x000ee2000c1e1900 */
[----:B0-----:R-:W-:-:S06]  /*0410*/  @!P6 IMAD.WIDE.U32 R20, R29, 0x4, R20 ;  /* 0x000000041d14e825 */ /* 0x001fcc00078e0014 */
[----:B------:R-:W3:Y:S01]  /*0420*/  @!P6 LDG.E R21, desc[UR8][R20.64] ;  /* 0x000000081415e981 */ /* 0x000ee2000c1e1900 */
[----:B--2---:R-:W-:Y:S01]  /*0430*/  @!P4 FFMA R0, R9, R10, R0 ;  /* 0x0000000a0900c223 */ /* 0x004fe20000000000 */
[C---:B------:R-:W-:Y:S01]  /*0440*/  ISETP.GE.AND P4, PT, R27.reuse, UR7, PT ;  /* 0x000000071b007c0c */ /* 0x040fe2000bf86270 */
[----:B------:R-:W0:Y:S03]  /*0450*/  @!P2 LDC.64 R10, c[0x0][0x380] ;  /* 0x0000e000ff0aab82 */ /* 0x000e260000000a00 */
[----:B------:R-:W-:-:S05]  /*0460*/  ISETP.LT.OR P4, PT, R27, RZ, P4 ;  /* 0x000000ff1b00720c */ /* 0x000fca0002781670 */
[----:B------:R-:W1:Y:S08]  /*0470*/  @!P1 LDC.64 R8, c[0x0][0x380] ;  /* 0x0000e000ff089b82 */ /* 0x000e700000000a00 */
[----:B------:R-:W2:Y:S01]  /*0480*/  @!P4 LDC.64 R18, c[0x0][0x380] ;  /* 0x0000e000ff12cb82 */ /* 0x000ea20000000a00 */
[----:B------:R-:W3:Y:S01]  /*0490*/  @!P4 LDG.E R12, desc[UR8][R14.64+0x18] ;  /* 0x000018080e0cc981 */ /* 0x000ee2000c1e1900 */
[----:B0-----:R-:W-:-:S03]  /*04a0*/  @!P2 IMAD.WIDE.U32 R10, R25, 0x4, R10 ;  /* 0x00000004190aa825 */ /* 0x001fc600078e000a */
[----:B------:R-:W5:Y:S04]  /*04b0*/  @!P3 LDG.E R25, desc[UR8][R14.64+0x8] ;  /* 0x000008080e19b981 */ /* 0x000f68000c1e1900 */
[----:B------:R-:W3:Y:S01]  /*04c0*/  @!P2 LDG.E R11, desc[UR8][R10.64] ;  /* 0x000000080a0ba981 */ /* 0x000ee2000c1e1900 */
[----:B-1----:R-:W-:-:S03]  /*04d0*/  @!P1 IMAD.WIDE.U32 R8, R5, 0x4, R8 ;  /* 0x0000000405089825 */ /* 0x002fc600078e0008 */
[----:B------:R-:W3:Y:S04]  /*04e0*/  @!P2 LDG.E R5, desc[UR8][R14.64+0xc] ;  /* 0x00000c080e05a981 */ /* 0x000ee8000c1e1900 */
[----:B------:R-:W3:Y:S01]  /*04f0*/  @!P1 LDG.E R9, desc[UR8][R8.64] ;  /* 0x0000000808099981 */ /* 0x000ee2000c1e1900 */
[----:B--2---:R-:W-:-:S03]  /*0500*/  @!P4 IMAD.WIDE.U32 R18, R27, 0x4, R18 ;  /* 0x000000041b12c825 */ /* 0x004fc600078e0012 */
[----:B------:R-:W2:Y:S04]  /*0510*/  @!P6 LDG.E R10, desc[UR8][R14.64+0x1c] ;  /* 0x00001c080e0ae981 */ /* 0x000ea8000c1e1900 */
[----:B------:R-:W2:Y:S01]  /*0520*/  @!P4 LDG.E R19, desc[UR8][R18.64] ;  /* 0x000000081213c981 */ /* 0x000ea2000c1e1900 */
[----:B------:R-:W-:Y:S01]  /*0530*/  IADD3 R7, PT, PT, R7, 0x8, RZ ;  /* 0x0000000807077810 */ /* 0x000fe20007ffe0ff */
[----:B----4-:R-:W-:-:S03]  /*0540*/  @!P0 FFMA R0, R23, R24, R0 ;  /* 0x0000001817008223 */ /* 0x010fc60000000000 */
[----:B------:R-:W-:Y:S01]  /*0550*/  ISETP.NE.AND P0, PT, R7, R3, PT ;  /* 0x000000030700720c */ /* 0x000fe20003f05270 */
[----:B-----5:R-:W-:-:S04]  /*0560*/  @!P3 FFMA R0, R13, R25, R0 ;  /* 0x000000190d00b223 */ /* 0x020fc80000000000 */
[----:B---3--:R-:W-:-:S04]  /*0570*/  @!P2 FFMA R0, R11, R5, R0 ;  /* 0x000000050b00a223 */ /* 0x008fc80000000000 */
[----:B------:R-:W-:-:S04]  /*0580*/  @!P1 FFMA R0, R9, R6, R0 ;  /* 0x0000000609009223 */ /* 0x000fc80000000000 */
[----:B------:R-:W-:-:S04]  /*0590*/  @!P5 FFMA R0, R17, R22, R0 ;  /* 0x000000161100d223 */ /* 0x000fc80000000000 */
[----:B--2---:R-:W-:-:S04]  /*05a0*/  @!P4 FFMA R0, R19, R12, R0 ;  /* 0x0000000c1300c223 */ /* 0x004fc80000000000 */
[----:B------:R-:W-:Y:S01]  /*05b0*/  @!P6 FFMA R0, R21, R10, R0 ;  /* 0x0000000a1500e223 */ /* 0x000fe20000000000 */
[----:B------:R-:W-:Y:S06]  /*05c0*/  @P0 BRA `(.L_x_2) ;  /* 0xfffffff800ec0947 */ /* 0x000fec000383ffff */
.L_x_1:
[----:B------:R-:W-:Y:S05]  /*05d0*/  BRA.U !UP1, `(.L_x_0) ;  /* 0x0000000509447547 */ /* 0x000fea000b800000 */
[----:B------:R-:W0:Y:S01]  /*05e0*/  LDCU UR4, c[0x0][0x398] ;  /* 0x00007300ff0477ac */ /* 0x000e220008000800 */
[----:B------:R-:W-:Y:S02]  /*05f0*/  UISETP.GE.U32.AND UP0, UPT, UR6, 0x4, UPT ;  /* 0x000000040600788c */ /* 0x000fe4000bf06070 */
[----:B0-----:R-:W-:-:S04]  /*0600*/  ULOP3.LUT UR5, UR4, 0x3, URZ, 0xc0, !UPT ;  /* 0x0000000304057892 */ /* 0x001fc8000f8ec0ff */
[----:B------:R-:W-:-:S03]  /*0610*/  UISETP.NE.AND UP1, UPT, UR5, URZ, UPT ;  /* 0x000000ff0500728c */ /* 0x000fc6000bf25270 */
[----:B------:R-:W-:Y:S08]  /*0620*/  BRA.U !UP0, `(.L_x_3) ;  /* 0x0000000108907547 */ /* 0x000ff0000b800000 */
[----:B------:R-:W0:Y:S01]  /*0630*/  LDCU UR6, c[0x0][0x39c] ;  /* 0x00007380ff0677ac */ /* 0x000e220008000800 */
[----:B------:R-:W-:Y:S01]  /*0640*/  IMAD.IADD R17, R4, 0x1, R3 ;  /* 0x0000000104117824 */ /* 0x000fe200078e0203 */
[----:B------:R-:W1:Y:S03]  /*0650*/  LDC.64 R8, c[0x0][0x388] ;  /* 0x0000e200ff087b82 */ /* 0x000e660000000a00 */
[C---:B------:R-:W-:Y:S01]  /*0660*/  VIADD R5, R17.reuse, 0x3 ;  /* 0x0000000311057836 */ /* 0x040fe20000000000 */
[C---:B------:R-:W-:Y:S02]  /*0670*/  IADD3 R19, PT, PT, R17.reuse, 0x1, RZ ;  /* 0x0000000111137810 */ /* 0x040fe40007ffe0ff */
[C---:B------:R-:W-:Y:S02]  /*0680*/  IADD3 R21, PT, PT, R17.reuse, 0x2, RZ ;  /* 0x0000000211157810 */ /* 0x040fe40007ffe0ff */
[----:B0-----:R-:W-:-:S02]  /*0690*/  ISETP.GE.AND P0, PT, R17, UR6, PT ;  /* 0x0000000611007c0c */ /* 0x001fc4000bf06270 */
[----:B------:R-:W-:Y:S02]  /*06a0*/  ISETP.GE.AND P1, PT, R19, UR6, PT ;  /* 0x0000000613007c0c */ /* 0x000fe4000bf26270 */
[----:B------:R-:W-:Y:S02]  /*06b0*/  ISETP.LT.OR P0, PT, R17, RZ, P0 ;  /* 0x000000ff1100720c */ /* 0x000fe40000701670 */
[----:B------:R-:W-:Y:S02]  /*06c0*/  ISETP.GE.AND P2, PT, R21, UR6, PT ;  /* 0x0000000615007c0c */ /* 0x000fe4000bf46270 */
[----:B------:R-:W-:Y:S01]  /*06d0*/  ISETP.LT.OR P1, PT, R19, RZ, P1 ;  /* 0x000000ff1300720c */ /* 0x000fe20000f21670 */
[----:B-1----:R-:W-:Y:S01]  /*06e0*/  IMAD.WIDE.U32 R8, R3, 0x4, R8 ;  /* 0x0000000403087825 */ /* 0x002fe200078e0008 */
[----:B------:R-:W-:Y:S02]  /*06f0*/  ISETP.LT.OR P2, PT, R21, RZ, P2 ;  /* 0x000000ff1500720c */ /* 0x000fe40001741670 */
[----:B------:R-:W-:-:S04]  /*0700*/  ISETP.GE.AND P3, PT, R5, UR6, PT ;  /* 0x0000000605007c0c */ /* 0x000fc8000bf66270 */
[----:B------:R-:W-:Y:S01]  /*0710*/  ISETP.LT.OR P3, PT, R5, RZ, P3 ;  /* 0x000000ff0500720c */ /* 0x000fe20001f61670 */
[----:B------:R-:W0:Y:S01]  /*0720*/  @!P0 LDC.64 R14, c[0x0][0x380] ;  /* 0x0000e000ff0e8b82 */ /* 0x000e220000000a00 */
[----:B------:R-:W2:Y:S07]  /*0730*/  @!P0 LDG.E R16, desc[UR8][R8.64] ;  /* 0x0000000808108981 */ /* 0x000eae000c1e1900 */
[----:B------:R-:W1:Y:S04]  /*0740*/  @!P1 LDC.64 R12, c[0x0][0x380] ;  /* 0x0000e000ff0c9b82 */ /* 0x000e680000000a00 */
[----:B------:R-:W3:Y:S04]  /*0750*/  @!P3 LDG.E R18, desc[UR8][R8.64+0xc] ;  /* 0x00000c080812b981 */ /* 0x000ee8000c1e1900 */
[----:B------:R-:W4:Y:S08]  /*0760*/  @!P2 LDC.64 R10, c[0x0][0x380] ;  /* 0x0000e000ff0aab82 */ /* 0x000f300000000a00 */
[----:B------:R-:W5:Y:S01]  /*0770*/  @!P3 LDC.64 R6, c[0x0][0x380] ;  /* 0x0000e000ff06bb82 */ /* 0x000f620000000a00 */
[----:B0-----:R-:W-:-:S02]  /*0780*/  @!P0 IMAD.WIDE.U32 R14, R17, 0x4, R14 ;  /* 0x00000004110e8825 */ /* 0x001fc400078e000e */
[----:B------:R-:W3:Y:S04]  /*0790*/  @!P1 LDG.E R17, desc[UR8][R8.64+0x4] ;  /* 0x0000040808119981 */ /* 0x000ee8000c1e1900 */
[----:B------:R-:W2:Y:S01]  /*07a0*/  @!P0 LDG.E R15, desc[UR8][R14.64] ;  /* 0x000000080e0f8981 */ /* 0x000ea2000c1e1900 */
[----:B-1----:R-:W-:-:S06]  /*07b0*/  @!P1 IMAD.WIDE.U32 R12, R19, 0x4, R12 ;  /* 0x00000004130c9825 */ /* 0x002fcc00078e000c */
[----:B------:R-:W3:Y:S01]  /*07c0*/  @!P1 LDG.E R13, desc[UR8][R12.64] ;  /* 0x000000080c0d9981 */ /* 0x000ee2000c1e1900 */
[----:B----4-:R-:W-:-:S06]  /*07d0*/  @!P2 IMAD.WIDE.U32 R10, R21, 0x4, R10 ;  /* 0x00000004150aa825 */ /* 0x010fcc00078e000a */
[----:B------:R-:W4:Y:S01]  /*07e0*/  @!P2 LDG.E R11, desc[UR8][R10.64] ;  /* 0x000000080a0ba981 */ /* 0x000f22000c1e1900 */
[----:B-----5:R-:W-:-:S03]  /*07f0*/  @!P3 IMAD.WIDE.U32 R6, R5, 0x4, R6 ;  /* 0x000000040506b825 */ /* 0x020fc600078e0006 */
[----:B------:R-:W4:Y:S04]  /*0800*/  @!P2 LDG.E R5, desc[UR8][R8.64+0x8] ;  /* 0x000008080805a981 */ /* 0x000f28000c1e1900 */
[----:B------:R-:W5:Y:S01]  /*0810*/  @!P3 LDG.E R7, desc[UR8][R6.64] ;  /* 0x000000080607b981 */ /* 0x000f62000c1e1900 */
[----:B------:R-:W-:Y:S01]  /*0820*/  IADD3 R3, PT, PT, R3, 0x4, RZ ;  /* 0x0000000403037810 */ /* 0x000fe20007ffe0ff */
[----:B--2---:R-:W-:-:S04]  /*0830*/  @!P0 FFMA R0, R15, R16, R0 ;  /* 0x000000100f008223 */ /* 0x004fc80000000000 */
[----:B---3--:R-:W-:-:S04]  /*0840*/  @!P1 FFMA R0, R13, R17, R0 ;  /* 0x000000110d009223 */ /* 0x008fc80000000000 */
[----:B----4-:R-:W-:-:S04]  /*0850*/  @!P2 FFMA R0, R11, R5, R0 ;  /* 0x000000050b00a223 */ /* 0x010fc80000000000 */
[----:B-----5:R-:W-:-:S07]  /*0860*/  @!P3 FFMA R0, R7, R18, R0 ;  /* 0x000000120700b223 */ /* 0x020fce0000000000 */
.L_x_3:
[----:B------:R-:W-:Y:S05]  /*0870*/  BRA.U !UP1, `(.L_x_0) ;  /* 0x00000001099c7547 */ /* 0x000fea000b800000 */
[----:B------:R-:W-:Y:S02]  /*0880*/  UISETP.NE.AND UP0, UPT, UR5, 0x1, UPT ;  /* 0x000000010500788c */ /* 0x000fe4000bf05270 */
[----:B------:R-:W-:-:S04]  /*0890*/  ULOP3.LUT UR4, UR4, 0x1, URZ, 0xc0, !UPT ;  /* 0x0000000104047892 */ /* 0x000fc8000f8ec0ff */
[----:B------:R-:W-:-:S03]  /*08a0*/  UISETP.NE.U32.AND UP1, UPT, UR4, 0x1, UPT ;  /* 0x000000010400788c */ /* 0x000fc6000bf25070 */
[----:B------:R-:W-:Y:S08]  /*08b0*/  BRA.U !UP0, `(.L_x_4) ;  /* 0x0000000108507547 */ /* 0x000ff0000b800000 */
[----:B------:R-:W0:Y:S01]  /*08c0*/  LDCU UR4, c[0x0][0x39c] ;  /* 0x00007380ff0477ac */ /* 0x000e220008000800 */
[----:B------:R-:W-:Y:S01]  /*08d0*/  IADD3 R5, PT, PT, R4, R3, RZ ;  /* 0x0000000304057210 */ /* 0x000fe20007ffe0ff */
[----:B------:R-:W1:Y:S04]  /*08e0*/  LDC.64 R6, c[0x0][0x388] ;  /* 0x0000e200ff067b82 */ /* 0x000e680000000a00 */
[C---:B------:R-:W-:Y:S01]  /*08f0*/  VIADD R15, R5.reuse, 0x1 ;  /* 0x00000001050f7836 */ /* 0x040fe20000000000 */
[----:B0-----:R-:W-:-:S04]  /*0900*/  ISETP.GE.AND P0, PT, R5, UR4, PT ;  /* 0x0000000405007c0c */ /* 0x001fc8000bf06270 */
[----:B------:R-:W-:Y:S02]  /*0910*/  ISETP.GE.AND P1, PT, R15, UR4, PT ;  /* 0x000000040f007c0c */ /* 0x000fe4000bf26270 */
[----:B------:R-:W-:Y:S02]  /*0920*/  ISETP.LT.OR P0, PT, R5, RZ, P0 ;  /* 0x000000ff0500720c */ /* 0x000fe40000701670 */
[----:B------:R-:W-:Y:S01]  /*0930*/  ISETP.LT.OR P1, PT, R15, RZ, P1 ;  /* 0x000000ff0f00720c */ /* 0x000fe20000f21670 */
[----:B-1----:R-:W-:-:S10]  /*0940*/  IMAD.WIDE.U32 R10, R3, 0x4, R6 ;  /* 0x00000004030a7825 */ /* 0x002fd400078e0006 */
[----:B------:R-:W0:Y:S08]  /*0950*/  @!P0 LDC.64 R8, c[0x0][0x380] ;  /* 0x0000e000ff088b82 */ /* 0x000e300000000a00 */
[----:B------:R-:W1:Y:S01]  /*0960*/  @!P1 LDC.64 R12, c[0x0][0x380] ;  /* 0x0000e000ff0c9b82 */ /* 0x000e620000000a00 */
[----:B0-----:R-:W-:Y:S02]  /*0970*/  @!P0 IMAD.WIDE.U32 R6, R5, 0x4, R8 ;  /* 0x0000000405068825 */ /* 0x001fe400078e0008 */
[----:B------:R-:W2:Y:S04]  /*0980*/  @!P0 LDG.E R5, desc[UR8][R10.64] ;  /* 0x000000080a058981 */ /* 0x000ea8000c1e1900 */
[----:B------:R-:W2:Y:S01]  /*0990*/  @!P0 LDG.E R7, desc[UR8][R6.64] ;  /* 0x0000000806078981 */ /* 0x000ea2000c1e1900 */
[----:B-1----:R-:W-:-:S03]  /*09a0*/  @!P1 IMAD.WIDE.U32 R8, R15, 0x4, R12 ;  /* 0x000000040f089825 */ /* 0x002fc600078e000c */
[----:B------:R-:W3:Y:S04]  /*09b0*/  @!P1 LDG.E R12, desc[UR8][R10.64+0x4] ;  /* 0x000004080a0c9981 */ /* 0x000ee8000c1e1900 */
[----:B------:R-:W3:Y:S01]  /*09c0*/  @!P1 LDG.E R9, desc[UR8][R8.64] ;  /* 0x0000000808099981 */ /* 0x000ee2000c1e1900 */
[----:B------:R-:W-:Y:S01]  /*09d0*/  IADD3 R3, PT, PT, R3, 0x2, RZ ;  /* 0x0000000203037810 */ /* 0x000fe20007ffe0ff */
[----:B--2---:R-:W-:-:S04]  /*09e0*/  @!P0 FFMA R0, R7, R5, R0 ;  /* 0x0000000507008223 */ /* 0x004fc80000000000 */
[----:B---3--:R-:W-:-:S07]  /*09f0*/  @!P1 FFMA R0, R9, R12, R0 ;  /* 0x0000000c09009223 */ /* 0x008fce0000000000 */
.L_x_4:
[----:B------:R-:W-:Y:S05]  /*0a00*/  BRA.U UP1, `(.L_x_0) ;  /* 0x0000000101387547 */ /* 0x000fea000b800000 */
[----:B------:R-:W0:Y:S01]  /*0a10*/  LDCU UR4, c[0x0][0x39c] ;  /* 0x00007380ff0477ac */ /* 0x000e220008000800 */
[----:B------:R-:W-:Y:S01]  /*0a20*/  IADD3 R9, PT, PT, R4, R3, RZ ;  /* 0x0000000304097210 */ /* 0x000fe20007ffe0ff */
[----:B------:R-:W-:Y:S03]  /*0a30*/  BSSY.RECONVERGENT B0, `(.L_x_0) ;  /* 0x000000b000007945 */ /* 0x000fe60003800200 */
[----:B0-----:R-:W-:-:S04]  /*0a40*/  ISETP.GE.AND P0, PT, R9, UR4, PT ;  /* 0x0000000409007c0c */ /* 0x001fc8000bf06270 */
[----:B------:R-:W-:-:S13]  /*0a50*/  ISETP.LT.OR P0, PT, R9, RZ, P0 ;  /* 0x000000ff0900720c */ /* 0x000fda0000701670 */
[----:B------:R-:W-:Y:S05]  /*0a60*/  @P0 BRA `(.L_x_5) ;  /* 0x00000000001c0947 */ /* 0x000fea0003800000 */
[----:B------:R-:W0:Y:S08]  /*0a70*/  LDC.64 R4, c[0x0][0x380] ;  /* 0x0000e000ff047b82 */ /* 0x000e300000000a00 */
[----:B------:R-:W1:Y:S01]  /*0a80*/  LDC.64 R6, c[0x0][0x388] ;  /* 0x0000e200ff067b82 */ /* 0x000e620000000a00 */
[----:B0-----:R-:W-:-:S06]  /*0a90*/  IMAD.WIDE.U32 R4, R9, 0x4, R4 ;  /* 0x0000000409047825 */ /* 0x001fcc00078e0004 */
[----:B------:R-:W2:Y:S01]  /*0aa0*/  LDG.E R5, desc[UR8][R4.64] ;  /* 0x0000000804057981 */ /* 0x000ea2000c1e1900 */
[----:B-1----:R-:W-:-:S06]  /*0ab0*/  IMAD.WIDE.U32 R6, R3, 0x4, R6 ;  /* 0x0000000403067825 */ /* 0x002fcc00078e0006 */
[----:B------:R-:W2:Y:S02]  /*0ac0*/  LDG.E R6, desc[UR8][R6.64] ;  /* 0x0000000806067981 */ /* 0x000ea4000c1e1900 */
[----:B--2---:R-:W-:-:S07]  /*0ad0*/  FFMA R0, R5, R6, R0 ;  /* 0x0000000605007223 */ /* 0x004fce0000000000 */
.L_x_5:
[----:B------:R-:W-:Y:S05]  /*0ae0*/  BSYNC.RECONVERGENT B0 ;  /* 0x0000000000007941 */ /* 0x000fea0003800200 */
.L_x_0:
[----:B------:R-:W0:Y:S02]  /*0af0*/  LDCU UR4, c[0x0][0x39c] ;  /* 0x00007380ff0477ac */ /* 0x000e240008000800 */
[----:B0-----:R-:W-:-:S13]  /*0b00*/  ISETP.GE.AND P0, PT, R2, UR4, PT ;  /* 0x0000000402007c0c */ /* 0x001fda000bf06270 */
[----:B------:R-:W-:Y:S05]  /*0b10*/  @P0 EXIT ;  /* 0x000000000000094d */ /* 0x000fea0003800000 */
[----:B------:R-:W0:Y:S02]  /*0b20*/  LDC.64 R4, c[0x0][0x390] ;  /* 0x0000e400ff047b82 */ /* 0x000e240000000a00 */
[----:B0-----:R-:W-:-:S05]  /*0b30*/  IMAD.WIDE R2, R2, 0x4, R4 ;  /* 0x0000000402027825 */ /* 0x001fca00078e0204 */
[----:B------:R-:W-:Y:S01]  /*0b40*/  STG.E desc[UR8][R2.64], R0 ;  /* 0x0000000002007986 */ /* 0x000fe2000c101908 */
[----:B------:R-:W-:Y:S05]  /*0b50*/  EXIT ;  /* 0x000000000000794d */ /* 0x000fea0003800000 */
.L_x_6:
[----:B------:R-:W-:-:S00]  /*0b60*/  BRA `(.L_x_6) ;  /* 0xfffffffc00fc7947 */ /* 0x000fc0000383ffff */
[----:B------:R-:W-:-:S00]  /*0b70*/  NOP ;  /* 0x0000000000007918 */ /* 0x000fc00000000000 */
        /* <DEDUP_REMOVED lines=8> */
.L_x_7:


//--------------------- .nv.shared.reserved.0     --------------------------
	.section	.nv.shared.reserved.0,"aw",@nobits
	.weak		__nv_reservedSMEM_offset_0_alias
	.size		__nv_reservedSMEM_offset_0_alias, 0, 64
	.other		__nv_reservedSMEM_offset_0_alias,@"STO_CUDA_RESERVED_SHARED STV_DEFAULT"
__nv_reservedSMEM_offset_0_alias:
	.zero		0
	.zero		64


//--------------------- .nv.constant0._Z27convolution_1D_basic_kernelPfS_S_ii --------------------------
	.section	.nv.constant0._Z27convolution_1D_basic_kernelPfS_S_ii,"a",@progbits
	.sectionflags	@""
	.align	4
.nv.constant0._Z27convolution_1D_basic_kernelPfS_S_ii:
	.zero		928


//--------------------- SYMBOLS --------------------------

	.type		.nv.reservedSmem.offset0,@object
	.size		.nv.reservedSmem.offset0,0x4
